//
// Generated by NVIDIA NVVM Compiler
//
// Compiler Build ID: CL-36424714
// Cuda compilation tools, release 13.0, V13.0.88
// Based on NVVM 20.0.0
//

.version 9.0
.target sm_100
.address_size 64

	// .globl	_Z11hello_worldv
.extern .func  (.param .b32 func_retval0) vprintf
(
	.param .b64 vprintf_param_0,
	.param .b64 vprintf_param_1
)
;
.global .align 1 .b8 $str[14] = {72, 101, 108, 108, 111, 32, 87, 111, 114, 108, 100, 33, 10};

.visible .entry _Z11hello_worldv()
{
	.reg .b32 	%r<3>;
	.reg .b64 	%rd<3>;

	mov.u64 	%rd1, $str;
	cvta.global.u64 	%rd2, %rd1;
	{ // callseq 0, 0
	.param .b64 param0;
	st.param.b64 	[param0], %rd2;
	.param .b64 param1;
	st.param.b64 	[param1], 0;
	.param .b32 retval0;
	call.uni (retval0), 
	vprintf, 
	(
	param0, 
	param1
	);
	ld.param.b32 	%r1, [retval0];
	} // callseq 0
	ret;

}


// ===== COMPILED SASS (sm_100) =====

	.target	sm_100

	.elftype	@"ET_EXEC"


//--------------------- .note.nv.tkinfo           --------------------------
	.section	.note.nv.tkinfo,"",@"SHT_NOTE"
	.sectionflags	@"SHF_NOTE_NV_TKINFO"
	.tkinfo
        /*0018*/ 	.word	0x00000002
        /*0030*/ 	.string	""
        /*0030*/ 	.string	"ptxas"
        /*0030*/ 	.string	"Cuda compilation tools, release 13.0, V13.0.88"
        /*0030*/ 	.string	"Build cuda_13.0.r13.0/compiler.36424714_0"
        /*0030*/ 	.string	"-arch sm_100 -m 64 "



//--------------------- .note.nv.cuinfo           --------------------------
	.section	.note.nv.cuinfo,"",@"SHT_NOTE"
	.sectionflags	@"SHF_NOTE_NV_CUINFO"
        /*0018*/ 	.short	0x0002
        /*001a*/ 	.short	0x0064
        /*001c*/ 	.short	0x0082
	.zero		2


//--------------------- .nv.info                  --------------------------
	.section	.nv.info,"",@"SHT_CUDA_INFO"
	.align	4


	//----- nvinfo : EIATTR_REGCOUNT
	.align		4
        /*0000*/ 	.byte	0x04, 0x2f
        /*0002*/ 	.short	(.L_2 - .L_1)
	.align		4
.L_1:
        /*0004*/ 	.word	index@(_Z11hello_worldv)
        /*0008*/ 	.word	0x00000018


	//----- nvinfo : EIATTR_FRAME_SIZE
	.align		4
.L_2:
        /*000c*/ 	.byte	0x04, 0x11
        /*000e*/ 	.short	(.L_4 - .L_3)
	.align		4
.L_3:
        /*0010*/ 	.word	index@(_Z11hello_worldv)
        /*0014*/ 	.word	0x00000000


	//----- nvinfo : EIATTR_MIN_STACK_SIZE
	.align		4
.L_4:
        /*0018*/ 	.byte	0x04, 0x12
        /*001a*/ 	.short	(.L_6 - .L_5)
	.align		4
.L_5:
        /*001c*/ 	.word	index@(_Z11hello_worldv)
        /*0020*/ 	.word	0x00000000
.L_6:


//--------------------- .nv.compat                --------------------------
	.section	.nv.compat,"",@"SHT_CUDA_COMPAT_INFO"
	.align	4
        /*0000*/ 	.byte	0x02, 0x09, 0x00, 0x00, 0x02, 0x02, 0x01, 0x00, 0x02, 0x05, 0x05, 0x00, 0x03, 0x07, 0x01, 0x01
        /*0010*/ 	.byte	0x02, 0x03, 0x00, 0x00, 0x02, 0x06, 0x01, 0x00, 0x04, 0x0b, 0x08, 0x00, 0x09, 0x00, 0x00, 0x00
        /*0020*/ 	.byte	0x00, 0x00, 0x00, 0x00


//--------------------- .nv.info._Z11hello_worldv --------------------------
	.section	.nv.info._Z11hello_worldv,"",@"SHT_CUDA_INFO"
	.sectionflags	@""
	.align	4


	//----- nvinfo : EIATTR_CUDA_API_VERSION
	.align		4
        /*0000*/ 	.byte	0x04, 0x37
        /*0002*/ 	.short	(.L_8 - .L_7)
.L_7:
        /*0004*/ 	.word	0x00000082


	//----- nvinfo : EIATTR_SPARSE_MMA_MASK
	.align		4
.L_8:
        /*0008*/ 	.byte	0x03, 0x50
        /*000a*/ 	.short	0x0000


	//----- nvinfo : EIATTR_MAXREG_COUNT
	.align		4
        /*000c*/ 	.byte	0x03, 0x1b
        /*000e*/ 	.short	0x00ff


	//----- nvinfo : EIATTR_EXTERNS
	.align		4
        /*0010*/ 	.byte	0x04, 0x0f
        /*0012*/ 	.short	(.L_10 - .L_9)


	//   ....[0]....
	.align		4
.L_9:
        /*0014*/ 	.word	index@(vprintf)


	//----- nvinfo : EIATTR_MERCURY_ISA_VERSION
	.align		4
.L_10:
        /*0018*/ 	.byte	0x03, 0x5f
        /*001a*/ 	.short	0x0101


	//----- nvinfo : EIATTR_VRC_CTA_INIT_COUNT
	.align		4
        /*001c*/ 	.byte	0x02, 0x4a
	.zero		1
	.zero		1


	//----- nvinfo : EIATTR_SYSCALL_OFFSETS
	.align		4
        /*0020*/ 	.byte	0x04, 0x46
        /*0022*/ 	.short	(.L_12 - .L_11)


	//   ....[0]....
.L_11:
        /*0024*/ 	.word	0x00000080


	//----- nvinfo : EIATTR_EXIT_INSTR_OFFSETS
	.align		4
.L_12:
        /*0028*/ 	.byte	0x04, 0x1c
        /*002a*/ 	.short	(.L_14 - .L_13)


	//   ....[0]....
.L_13:
        /*002c*/ 	.word	0x00000090


	//----- nvinfo : EIATTR_SW_WAR
	.align		4
.L_14:
        /*0030*/ 	.byte	0x04, 0x36
        /*0032*/ 	.short	(.L_16 - .L_15)
.L_15:
        /*0034*/ 	.word	0x00000008
.L_16:


//--------------------- .nv.callgraph             --------------------------
	.section	.nv.callgraph,"",@"SHT_CUDA_CALLGRAPH"
	.align	4
	.sectionentsize	8
	.align		4
        /*0000*/ 	.word	0x00000000
	.align		4
        /*0004*/ 	.word	0xffffffff
	.align		4
        /*0008*/ 	.word	index@(_Z11hello_worldv)
	.align		4
        /*000c*/ 	.word	index@(vprintf)
	.align		4
        /*0010*/ 	.word	0x00000000
	.align		4
        /*0014*/ 	.word	0xfffffffe
	.align		4
        /*0018*/ 	.word	0x00000000
	.align		4
        /*001c*/ 	.word	0xfffffffd
	.align		4
        /*0020*/ 	.word	0x00000000
	.align		4
        /*0024*/ 	.word	0xfffffffc


//--------------------- .nv.constant4             --------------------------
	.section	.nv.constant4,"a",@progbits
	.align	8
	.align		8
.nv.constant4:
        /*0000*/ 	.dword	vprintf
	.align		8
        /*0008*/ 	.dword	$str


//--------------------- .text._Z11hello_worldv    --------------------------
	.section	.text._Z11hello_worldv,"ax",@progbits
	.align	128
        .global         _Z11hello_worldv
        .type           _Z11hello_worldv,@function
        .size           _Z11hello_worldv,(.L_x_2 - _Z11hello_worldv)
        .other          _Z11hello_worldv,@"STO_CUDA_ENTRY STV_DEFAULT"
_Z11hello_worldv:
.text._Z11hello_worldv:
[----:B------:R-:W0:Y:S01]  /*0000*/  LDC R1, c[0x0][0x37c] ;  /* 0x0000df00ff017b82 */ /* 0x000e220000000800 */
[----:B------:R-:W-:Y:S01]  /*0010*/  MOV R0, 0x0 ;  /* 0x0000000000007802 */ /* 0x000fe20000000f00 */
[----:B------:R-:W1:Y:S01]  /*0020*/  LDCU.64 UR4, c[0x4][0x8] ;  /* 0x01000100ff0477ac */ /* 0x000e620008000a00 */
[----:B------:R-:W-:-:S05]  /*0030*/  CS2R R6, SRZ ;  /* 0x0000000000067805 */ /* 0x000fca000001ff00 */
[----:B------:R2:W3:Y:S01]  /*0040*/  LDC.64 R2, c[0x4][R0] ;  /* 0x0100000000027b82 */ /* 0x0004e20000000a00 */
[----:B-1----:R-:W-:Y:S02]  /*0050*/  IMAD.U32 R4, RZ, RZ, UR4 ;  /* 0x00000004ff047e24 */ /* 0x002fe4000f8e00ff */
[----:B--2---:R-:W-:-:S07]  /*0060*/  IMAD.U32 R5, RZ, RZ, UR5 ;  /* 0x00000005ff057e24 */ /* 0x004fce000f8e00ff */
[----:B------:R-:W-:-:S07]  /*0070*/  LEPC R20, `(.L_x_0) ;  /* 0x000000001014794e */ /* 0x000fce0000000000 */
[----:B0--3--:R-:W-:Y:S05]  /*0080*/  CALL.ABS.NOINC R2 ;  /* 0x0000000002007343 */ /* 0x009fea0003c00000 */
.L_x_0:
[----:B------:R-:W-:Y:S05]  /*0090*/  EXIT ;  /* 0x000000000000794d */ /* 0x000fea0003800000 */
.L_x_1:
[----:B------:R-:W-:-:S00]  /*00a0*/  BRA `(.L_x_1) ;  /* 0xfffffffc00fc7947 */ /* 0x000fc0000383ffff */
[----:B------:R-:W-:-:S00]  /*00b0*/  NOP ;  /* 0x0000000000007918 */ /* 0x000fc00000000000 */
        /* <DEDUP_REMOVED lines=12> */
.L_x_2:


//--------------------- .nv.global.init           --------------------------
	.section	.nv.global.init,"aw",@progbits
.nv.global.init:
	.type		$str,@object
	.size		$str,(.L_0 - $str)
$str:
        /*0000*/ 	.byte	0x48, 0x65, 0x6c, 0x6c, 0x6f, 0x20, 0x57, 0x6f, 0x72, 0x6c, 0x64, 0x21, 0x0a, 0x00
.L_0:


//--------------------- .nv.shared.reserved.0     --------------------------
	.section	.nv.shared.reserved.0,"aw",@nobits
	.weak		__nv_reservedSMEM_offset_0_alias
	.size		__nv_reservedSMEM_offset_0_alias, 0, 64
	.other		__nv_reservedSMEM_offset_0_alias,@"STO_CUDA_RESERVED_SHARED STV_DEFAULT"
__nv_reservedSMEM_offset_0_alias:
	.zero		0
	.zero		64


//--------------------- .nv.constant0._Z11hello_worldv --------------------------
	.section	.nv.constant0._Z11hello_worldv,"a",@progbits
	.sectionflags	@""
	.align	4
.nv.constant0._Z11hello_worldv:
	.zero		896


//--------------------- SYMBOLS --------------------------

	.type		.nv.reservedSmem.offset0,@object
	.size		.nv.reservedSmem.offset0,0x4
	.type		vprintf,@function
